//
// Generated by NVIDIA NVVM Compiler
//
// Compiler Build ID: CL-36424714
// Cuda compilation tools, release 13.0, V13.0.88
// Based on NVVM 20.0.0
//

.version 9.0
.target sm_100
.address_size 64

	// .globl	_Z6kernelPjS_

.visible .entry _Z6kernelPjS_(
	.param .u64 .ptr .align 1 _Z6kernelPjS__param_0,
	.param .u64 .ptr .align 1 _Z6kernelPjS__param_1
)
{
	.reg .pred 	%p<3>;
	.reg .b32 	%r<16>;
	.reg .b64 	%rd<7>;

	ld.param.u64 	%rd2, [_Z6kernelPjS__param_0];
	ld.param.u64 	%rd1, [_Z6kernelPjS__param_1];
	cvta.to.global.u64 	%rd3, %rd2;
	// begin inline asm
	mov.u32 %r1, %laneid;
	// end inline asm
	mov.u32 	%r2, %tid.x;
	mul.wide.u32 	%rd4, %r2, 4;
	add.s64 	%rd5, %rd3, %rd4;
	ld.global.u32 	%r3, [%rd5];
	and.b32  	%r4, %r1, -8;
	mov.b32 	%r5, 255;
	shl.b32 	%r6, %r5, %r4;
	shfl.sync.down.b32	%r7|%p1, %r3, 1, 6175, %r6;
	st.global.u32 	[%rd5], %r7;
	setp.ne.s32 	%p2, %r2, 50;
	@%p2 bra 	$L__BB0_2;
	cvta.to.global.u64 	%rd6, %rd1;
	mov.b32 	%r8, 8;
	st.global.u32 	[%rd6], %r8;
	mov.u32 	%r9, %tid.y;
	mov.u32 	%r10, %tid.z;
	mov.u32 	%r11, %ntid.x;
	mov.u32 	%r12, %ntid.y;
	mad.lo.s32 	%r13, %r10, %r12, %r9;
	mad.lo.s32 	%r14, %r13, %r11, 2;
	and.b32  	%r15, %r14, 7;
	st.global.u32 	[%rd6+4], %r15;
$L__BB0_2:
	ret;

}


// ===== COMPILED SASS (sm_100) =====

	.target	sm_100

	.elftype	@"ET_EXEC"


//--------------------- .note.nv.tkinfo           --------------------------
	.section	.note.nv.tkinfo,"",@"SHT_NOTE"
	.sectionflags	@"SHF_NOTE_NV_TKINFO"
	.tkinfo
        /*0018*/ 	.word	0x00000002
        /*0030*/ 	.string	""
        /*0030*/ 	.string	"ptxas"
        /*0030*/ 	.string	"Cuda compilation tools, release 13.0, V13.0.88"
        /*0030*/ 	.string	"Build cuda_13.0.r13.0/compiler.36424714_0"
        /*0030*/ 	.string	"-arch sm_100 -m 64 "



//--------------------- .note.nv.cuinfo           --------------------------
	.section	.note.nv.cuinfo,"",@"SHT_NOTE"
	.sectionflags	@"SHF_NOTE_NV_CUINFO"
        /*0018*/ 	.short	0x0002
        /*001a*/ 	.short	0x0064
        /*001c*/ 	.short	0x0082
	.zero		2


//--------------------- .nv.info                  --------------------------
	.section	.nv.info,"",@"SHT_CUDA_INFO"
	.align	4


	//----- nvinfo : EIATTR_REGCOUNT
	.align		4
        /*0000*/ 	.byte	0x04, 0x2f
        /*0002*/ 	.short	(.L_1 - .L_0)
	.align		4
.L_0:
        /*0004*/ 	.word	index@(_Z6kernelPjS_)
        /*0008*/ 	.word	0x0000000c


	//----- nvinfo : EIATTR_FRAME_SIZE
	.align		4
.L_1:
        /*000c*/ 	.byte	0x04, 0x11
        /*000e*/ 	.short	(.L_3 - .L_2)
	.align		4
.L_2:
        /*0010*/ 	.word	index@(_Z6kernelPjS_)
        /*0014*/ 	.word	0x00000000


	//----- nvinfo : EIATTR_MIN_STACK_SIZE
	.align		4
.L_3:
        /*0018*/ 	.byte	0x04, 0x12
        /*001a*/ 	.short	(.L_5 - .L_4)
	.align		4
.L_4:
        /*001c*/ 	.word	index@(_Z6kernelPjS_)
        /*0020*/ 	.word	0x00000000
.L_5:


//--------------------- .nv.compat                --------------------------
	.section	.nv.compat,"",@"SHT_CUDA_COMPAT_INFO"
	.align	4
        /*0000*/ 	.byte	0x02, 0x09, 0x00, 0x00, 0x02, 0x02, 0x01, 0x00, 0x02, 0x05, 0x05, 0x00, 0x03, 0x07, 0x01, 0x01
        /*0010*/ 	.byte	0x02, 0x03, 0x00, 0x00, 0x02, 0x06, 0x01, 0x00, 0x04, 0x0b, 0x08, 0x00, 0x09, 0x00, 0x00, 0x00
        /*0020*/ 	.byte	0x00, 0x00, 0x00, 0x00


//--------------------- .nv.info._Z6kernelPjS_    --------------------------
	.section	.nv.info._Z6kernelPjS_,"",@"SHT_CUDA_INFO"
	.sectionflags	@""
	.align	4


	//----- nvinfo : EIATTR_CUDA_API_VERSION
	.align		4
        /*0000*/ 	.byte	0x04, 0x37
        /*0002*/ 	.short	(.L_7 - .L_6)
.L_6:
        /*0004*/ 	.word	0x00000082


	//----- nvinfo : EIATTR_KPARAM_INFO
	.align		4
.L_7:
        /*0008*/ 	.byte	0x04, 0x17
        /*000a*/ 	.short	(.L_9 - .L_8)
.L_8:
        /*000c*/ 	.word	0x00000000
        /*0010*/ 	.short	0x0001
        /*0012*/ 	.short	0x0008
        /*0014*/ 	.byte	0x00, 0xf5, 0x21, 0x00


	//----- nvinfo : EIATTR_KPARAM_INFO
	.align		4
.L_9:
        /*0018*/ 	.byte	0x04, 0x17
        /*001a*/ 	.short	(.L_11 - .L_10)
.L_10:
        /*001c*/ 	.word	0x00000000
        /*0020*/ 	.short	0x0000
        /*0022*/ 	.short	0x0000
        /*0024*/ 	.byte	0x00, 0xf5, 0x21, 0x00


	//----- nvinfo : EIATTR_SPARSE_MMA_MASK
	.align		4
.L_11:
        /*0028*/ 	.byte	0x03, 0x50
        /*002a*/ 	.short	0x0000


	//----- nvinfo : EIATTR_MAXREG_COUNT
	.align		4
        /*002c*/ 	.byte	0x03, 0x1b
        /*002e*/ 	.short	0x00ff


	//----- nvinfo : EIATTR_MERCURY_ISA_VERSION
	.align		4
        /*0030*/ 	.byte	0x03, 0x5f
        /*0032*/ 	.short	0x0101


	//----- nvinfo : EIATTR_COOP_GROUP_MASK_REGIDS
	.align		4
        /*0034*/ 	.byte	0x04, 0x29
        /*0036*/ 	.short	(.L_13 - .L_12)


	//   ....[0]....
.L_12:
        /*0038*/ 	.word	0x05000005


	//----- nvinfo : EIATTR_COOP_GROUP_INSTR_OFFSETS
	.align		4
.L_13:
        /*003c*/ 	.byte	0x04, 0x28
        /*003e*/ 	.short	(.L_15 - .L_14)


	//   ....[0]....
.L_14:
        /*0040*/ 	.word	0x00000100


	//----- nvinfo : EIATTR_VRC_CTA_INIT_COUNT
	.align		4
.L_15:
        /*0044*/ 	.byte	0x02, 0x4a
	.zero		1
	.zero		1


	//----- nvinfo : EIATTR_EXIT_INSTR_OFFSETS
	.align		4
        /*0048*/ 	.byte	0x04, 0x1c
        /*004a*/ 	.short	(.L_17 - .L_16)


	//   ....[0]....
.L_16:
        /*004c*/ 	.word	0x00000120


	//   ....[1]....
        /*0050*/ 	.word	0x00000220


	//----- nvinfo : EIATTR_CBANK_PARAM_SIZE
	.align		4
.L_17:
        /*0054*/ 	.byte	0x03, 0x19
        /*0056*/ 	.short	0x0010


	//----- nvinfo : EIATTR_PARAM_CBANK
	.align		4
        /*0058*/ 	.byte	0x04, 0x0a
        /*005a*/ 	.short	(.L_19 - .L_18)
	.align		4
.L_18:
        /*005c*/ 	.word	index@(.nv.constant0._Z6kernelPjS_)
        /*0060*/ 	.short	0x0380
        /*0062*/ 	.short	0x0010


	//----- nvinfo : EIATTR_SW_WAR
	.align		4
.L_19:
        /*0064*/ 	.byte	0x04, 0x36
        /*0066*/ 	.short	(.L_21 - .L_20)
.L_20:
        /*0068*/ 	.word	0x00000008
.L_21:


//--------------------- .nv.callgraph             --------------------------
	.section	.nv.callgraph,"",@"SHT_CUDA_CALLGRAPH"
	.align	4
	.sectionentsize	8
	.align		4
        /*0000*/ 	.word	0x00000000
	.align		4
        /*0004*/ 	.word	0xffffffff
	.align		4
        /*0008*/ 	.word	0x00000000
	.align		4
        /*000c*/ 	.word	0xfffffffe
	.align		4
        /*0010*/ 	.word	0x00000000
	.align		4
        /*0014*/ 	.word	0xfffffffd
	.align		4
        /*0018*/ 	.word	0x00000000
	.align		4
        /*001c*/ 	.word	0xfffffffc


//--------------------- .text._Z6kernelPjS_       --------------------------
	.section	.text._Z6kernelPjS_,"ax",@progbits
	.align	128
        .global         _Z6kernelPjS_
        .type           _Z6kernelPjS_,@function
        .size           _Z6kernelPjS_,(.L_x_1 - _Z6kernelPjS_)
        .other          _Z6kernelPjS_,@"STO_CUDA_ENTRY STV_DEFAULT"
_Z6kernelPjS_:
.text._Z6kernelPjS_:
[----:B------:R-:W-:Y:S01]  /*0000*/  LDC R1, c[0x0][0x37c] ;  /* 0x0000df00ff017b82 */ /* 0x000fe20000000800 */
[----:B------:R-:W0:Y:S07]  /*0010*/  S2R R7, SR_TID.X ;  /* 0x0000000000077919 */ /* 0x000e2e0000002100 */
[----:B------:R-:W1:Y:S08]  /*0020*/  LDC.64 R8, c[0x0][0x358] ;  /* 0x0000d600ff087b82 */ /* 0x000e700000000a00 */
[----:B------:R-:W0:Y:S01]  /*0030*/  LDC.64 R2, c[0x0][0x380] ;  /* 0x0000e000ff027b82 */ /* 0x000e220000000a00 */
[----:B-1----:R-:W-:-:S02]  /*0040*/  R2UR UR4, R8 ;  /* 0x00000000080472ca */ /* 0x002fc400000e0000 */
[----:B------:R-:W-:Y:S01]  /*0050*/  R2UR UR5, R9 ;  /* 0x00000000090572ca */ /* 0x000fe200000e0000 */
[----:B0-----:R-:W-:-:S12]  /*0060*/  IMAD.WIDE.U32 R2, R7, 0x4, R2 ;  /* 0x0000000407027825 */ /* 0x001fd800078e0002 */
[----:B------:R-:W2:Y:S01]  /*0070*/  LDG.E R0, desc[UR4][R2.64] ;  /* 0x0000000402007981 */ /* 0x000ea2000c1e1900 */
[----:B------:R-:W-:Y:S01]  /*0080*/  IMAD.MOV.U32 R5, RZ, RZ, 0xff ;  /* 0x000000ffff057424 */ /* 0x000fe200078e00ff */
[----:B------:R-:W-:Y:S01]  /*0090*/  ISETP.NE.AND P0, PT, R7, 0x32, PT ;  /* 0x000000320700780c */ /* 0x000fe20003f05270 */
[----:B------:R-:W0:Y:S02]  /*00a0*/  S2R R4, SR_LANEID ;  /* 0x0000000000047919 */ /* 0x000e240000000000 */
[----:B0-----:R-:W-:-:S04]  /*00b0*/  LOP3.LUT R4, R4, 0xfffffff8, RZ, 0xc0, !PT ;  /* 0xfffffff804047812 */ /* 0x001fc800078ec0ff */
[----:B------:R-:W-:-:S04]  /*00c0*/  SHF.L.U32 R5, R5, R4, RZ ;  /* 0x0000000405057219 */ /* 0x000fc800000006ff */
[----:B------:R-:W-:Y:S05]  /*00d0*/  WARPSYNC R5 ;  /* 0x0000000005007348 */ /* 0x000fea0003800000 */
[----:B------:R-:W-:Y:S02]  /*00e0*/  R2UR UR4, R8 ;  /* 0x00000000080472ca */ /* 0x000fe400000e0000 */
[----:B------:R-:W-:Y:S01]  /*00f0*/  R2UR UR5, R9 ;  /* 0x00000000090572ca */ /* 0x000fe200000e0000 */
[----:B--2---:R-:W0:-:S12]  /*0100*/  SHFL.DOWN PT, R5, R0, 0x1, 0x181f ;  /* 0x08381f0000057f89 */ /* 0x004e1800000e0000 */
[----:B0-----:R0:W-:Y:S01]  /*0110*/  STG.E desc[UR4][R2.64], R5 ;  /* 0x0000000502007986 */ /* 0x0011e2000c101904 */
[----:B------:R-:W-:Y:S05]  /*0120*/  @P0 EXIT ;  /* 0x000000000000094d */ /* 0x000fea0003800000 */
[----:B------:R-:W1:Y:S01]  /*0130*/  S2R R0, SR_TID.Y ;  /* 0x0000000000007919 */ /* 0x000e620000002200 */
[----:B------:R-:W2:Y:S01]  /*0140*/  LDC R7, c[0x0][0x360] ;  /* 0x0000d800ff077b82 */ /* 0x000ea20000000800 */
[----:B------:R-:W1:Y:S01]  /*0150*/  LDCU UR4, c[0x0][0x364] ;  /* 0x00006c80ff0477ac */ /* 0x000e620008000800 */
[C---:B------:R-:W-:Y:S01]  /*0160*/  R2UR UR6, R8.reuse ;  /* 0x00000000080672ca */ /* 0x040fe200000e0000 */
[----:B0-----:R-:W1:Y:S01]  /*0170*/  S2R R5, SR_TID.Z ;  /* 0x0000000000057919 */ /* 0x001e620000002300 */
[C---:B------:R-:W-:Y:S02]  /*0180*/  R2UR UR7, R9.reuse ;  /* 0x00000000090772ca */ /* 0x040fe400000e0000 */
[----:B------:R-:W-:Y:S02]  /*0190*/  R2UR UR5, R9 ;  /* 0x00000000090572ca */ /* 0x000fe400000e0000 */
[----:B------:R-:W0:Y:S01]  /*01a0*/  LDC.64 R2, c[0x0][0x388] ;  /* 0x0000e200ff027b82 */ /* 0x000e220000000a00 */
[----:B-1----:R-:W-:Y:S01]  /*01b0*/  IMAD R0, R5, UR4, R0 ;  /* 0x0000000405007c24 */ /* 0x002fe2000f8e0200 */
[----:B------:R-:W-:-:S03]  /*01c0*/  R2UR UR4, R8 ;  /* 0x00000000080472ca */ /* 0x000fc600000e0000 */
[----:B--2---:R-:W-:Y:S02]  /*01d0*/  IMAD R0, R0, R7, 0x2 ;  /* 0x0000000200007424 */ /* 0x004fe400078e0207 */
[----:B------:R-:W-:-:S03]  /*01e0*/  IMAD.MOV.U32 R7, RZ, RZ, 0x8 ;  /* 0x00000008ff077424 */ /* 0x000fc600078e00ff */
[----:B------:R-:W-:Y:S02]  /*01f0*/  LOP3.LUT R5, R0, 0x7, RZ, 0xc0, !PT ;  /* 0x0000000700057812 */ /* 0x000fe400078ec0ff */
[----:B0-----:R-:W-:Y:S04]  /*0200*/  STG.E desc[UR6][R2.64], R7 ;  /* 0x0000000702007986 */ /* 0x001fe8000c101906 */
[----:B------:R-:W-:Y:S01]  /*0210*/  STG.E desc[UR4][R2.64+0x4], R5 ;  /* 0x0000040502007986 */ /* 0x000fe2000c101904 */
[----:B------:R-:W-:Y:S05]  /*0220*/  EXIT ;  /* 0x000000000000794d */ /* 0x000fea0003800000 */
.L_x_0:
[----:B------:R-:W-:-:S00]  /*0230*/  BRA `(.L_x_0) ;  /* 0xfffffffc00fc7947 */ /* 0x000fc0000383ffff */
[----:B------:R-:W-:-:S00]  /*0240*/  NOP ;  /* 0x0000000000007918 */ /* 0x000fc00000000000 */
        /* <DEDUP_REMOVED lines=11> */
.L_x_1:


//--------------------- .nv.shared.reserved.0     --------------------------
	.section	.nv.shared.reserved.0,"aw",@nobits
	.weak		__nv_reservedSMEM_offset_0_alias
	.size		__nv_reservedSMEM_offset_0_alias, 0, 64
	.other		__nv_reservedSMEM_offset_0_alias,@"STO_CUDA_RESERVED_SHARED STV_DEFAULT"
__nv_reservedSMEM_offset_0_alias:
	.zero		0
	.zero		64


//--------------------- .nv.constant0._Z6kernelPjS_ --------------------------
	.section	.nv.constant0._Z6kernelPjS_,"a",@progbits
	.sectionflags	@""
	.align	4
.nv.constant0._Z6kernelPjS_:
	.zero		912


//--------------------- SYMBOLS --------------------------

	.type		.nv.reservedSmem.offset0,@object
	.size		.nv.reservedSmem.offset0,0x4
